//
// Generated by NVIDIA NVVM Compiler
//
// Compiler Build ID: CL-36424714
// Cuda compilation tools, release 13.0, V13.0.88
// Based on NVVM 20.0.0
//

.version 9.0
.target sm_100
.address_size 64

	// .globl	__raygen__rg

.visible .entry __raygen__rg()
{


	ret;

}


// ===== COMPILED SASS (sm_100) =====

	.target	sm_100

	.elftype	@"ET_EXEC"


//--------------------- .note.nv.tkinfo           --------------------------
	.section	.note.nv.tkinfo,"",@"SHT_NOTE"
	.sectionflags	@"SHF_NOTE_NV_TKINFO"
	.tkinfo
        /*0018*/ 	.word	0x00000002
        /*0030*/ 	.string	""
        /*0030*/ 	.string	"ptxas"
        /*0030*/ 	.string	"Cuda compilation tools, release 13.0, V13.0.88"
        /*0030*/ 	.string	"Build cuda_13.0.r13.0/compiler.36424714_0"
        /*0030*/ 	.string	"-arch sm_100 -m 64 "



//--------------------- .note.nv.cuinfo           --------------------------
	.section	.note.nv.cuinfo,"",@"SHT_NOTE"
	.sectionflags	@"SHF_NOTE_NV_CUINFO"
        /*0018*/ 	.short	0x0002
        /*001a*/ 	.short	0x0064
        /*001c*/ 	.short	0x0082
	.zero		2


//--------------------- .nv.info                  --------------------------
	.section	.nv.info,"",@"SHT_CUDA_INFO"
	.align	4


	//----- nvinfo : EIATTR_REGCOUNT
	.align		4
        /*0000*/ 	.byte	0x04, 0x2f
        /*0002*/ 	.short	(.L_1 - .L_0)
	.align		4
.L_0:
        /*0004*/ 	.word	index@(__raygen__rg)
        /*0008*/ 	.word	0x00000004


	//----- nvinfo : EIATTR_FRAME_SIZE
	.align		4
.L_1:
        /*000c*/ 	.byte	0x04, 0x11
        /*000e*/ 	.short	(.L_3 - .L_2)
	.align		4
.L_2:
        /*0010*/ 	.word	index@(__raygen__rg)
        /*0014*/ 	.word	0x00000000


	//----- nvinfo : EIATTR_MIN_STACK_SIZE
	.align		4
.L_3:
        /*0018*/ 	.byte	0x04, 0x12
        /*001a*/ 	.short	(.L_5 - .L_4)
	.align		4
.L_4:
        /*001c*/ 	.word	index@(__raygen__rg)
        /*0020*/ 	.word	0x00000000
.L_5:


//--------------------- .nv.compat                --------------------------
	.section	.nv.compat,"",@"SHT_CUDA_COMPAT_INFO"
	.align	4
        /*0000*/ 	.byte	0x02, 0x09, 0x00, 0x00, 0x02, 0x02, 0x01, 0x00, 0x02, 0x05, 0x05, 0x00, 0x03, 0x07, 0x01, 0x01
        /*0010*/ 	.byte	0x02, 0x03, 0x00, 0x00, 0x02, 0x06, 0x01, 0x00, 0x04, 0x0b, 0x08, 0x00, 0x09, 0x00, 0x00, 0x00
        /*0020*/ 	.byte	0x00, 0x00, 0x00, 0x00


//--------------------- .nv.info.__raygen__rg     --------------------------
	.section	.nv.info.__raygen__rg,"",@"SHT_CUDA_INFO"
	.sectionflags	@""
	.align	4


	//----- nvinfo : EIATTR_CUDA_API_VERSION
	.align		4
        /*0000*/ 	.byte	0x04, 0x37
        /*0002*/ 	.short	(.L_7 - .L_6)
.L_6:
        /*0004*/ 	.word	0x00000082


	//----- nvinfo : EIATTR_SPARSE_MMA_MASK
	.align		4
.L_7:
        /*0008*/ 	.byte	0x03, 0x50
        /*000a*/ 	.short	0x0000


	//----- nvinfo : EIATTR_MAXREG_COUNT
	.align		4
        /*000c*/ 	.byte	0x03, 0x1b
        /*000e*/ 	.short	0x00ff


	//----- nvinfo : EIATTR_MERCURY_ISA_VERSION
	.align		4
        /*0010*/ 	.byte	0x03, 0x5f
        /*0012*/ 	.short	0x0101


	//----- nvinfo : EIATTR_VRC_CTA_INIT_COUNT
	.align		4
        /*0014*/ 	.byte	0x02, 0x4a
	.zero		1
	.zero		1


	//----- nvinfo : EIATTR_EXIT_INSTR_OFFSETS
	.align		4
        /*0018*/ 	.byte	0x04, 0x1c
        /*001a*/ 	.short	(.L_9 - .L_8)


	//   ....[0]....
.L_8:
        /*001c*/ 	.word	0x00000010


	//----- nvinfo : EIATTR_SW_WAR
	.align		4
.L_9:
        /*0020*/ 	.byte	0x04, 0x36
        /*0022*/ 	.short	(.L_11 - .L_10)
.L_10:
        /*0024*/ 	.word	0x00000008
.L_11:


//--------------------- .nv.callgraph             --------------------------
	.section	.nv.callgraph,"",@"SHT_CUDA_CALLGRAPH"
	.align	4
	.sectionentsize	8
	.align		4
        /*0000*/ 	.word	0x00000000
	.align		4
        /*0004*/ 	.word	0xffffffff
	.align		4
        /*0008*/ 	.word	0x00000000
	.align		4
        /*000c*/ 	.word	0xfffffffe
	.align		4
        /*0010*/ 	.word	0x00000000
	.align		4
        /*0014*/ 	.word	0xfffffffd
	.align		4
        /*0018*/ 	.word	0x00000000
	.align		4
        /*001c*/ 	.word	0xfffffffc


//--------------------- .text.__raygen__rg        --------------------------
	.section	.text.__raygen__rg,"ax",@progbits
	.align	128
        .global         __raygen__rg
        .type           __raygen__rg,@function
        .size           __raygen__rg,(.L_x_1 - __raygen__rg)
        .other          __raygen__rg,@"STO_CUDA_ENTRY STV_DEFAULT"
__raygen__rg:
.text.__raygen__rg:
[----:B------:R-:W-:Y:S01]  /*0000*/  LDC R1, c[0x0][0x37c] ;  /* 0x0000df00ff017b82 */ /* 0x000fe20000000800 */
[----:B------:R-:W-:Y:S05]  /*0010*/  EXIT ;  /* 0x000000000000794d */ /* 0x000fea0003800000 */
.L_x_0:
[----:B------:R-:W-:-:S00]  /*0020*/  BRA `(.L_x_0) ;  /* 0xfffffffc00fc7947 */ /* 0x000fc0000383ffff */
[----:B------:R-:W-:-:S00]  /*0030*/  NOP ;  /* 0x0000000000007918 */ /* 0x000fc00000000000 */
        /* <DEDUP_REMOVED lines=12> */
.L_x_1:


//--------------------- .nv.shared.reserved.0     --------------------------
	.section	.nv.shared.reserved.0,"aw",@nobits
	.weak		__nv_reservedSMEM_offset_0_alias
	.size		__nv_reservedSMEM_offset_0_alias, 0, 64
	.other		__nv_reservedSMEM_offset_0_alias,@"STO_CUDA_RESERVED_SHARED STV_DEFAULT"
__nv_reservedSMEM_offset_0_alias:
	.zero		0
	.zero		64


//--------------------- .nv.constant0.__raygen__rg --------------------------
	.section	.nv.constant0.__raygen__rg,"a",@progbits
	.sectionflags	@""
	.align	4
.nv.constant0.__raygen__rg:
	.zero		896


//--------------------- SYMBOLS --------------------------

	.type		.nv.reservedSmem.offset0,@object
	.size		.nv.reservedSmem.offset0,0x4
